//
// Generated by NVIDIA NVVM Compiler
//
// Compiler Build ID: CL-36424714
// Cuda compilation tools, release 13.0, V13.0.88
// Based on NVVM 20.0.0
//

.version 9.0
.target sm_100
.address_size 64

	// .globl	_Z11matrix_multiiPf

.visible .entry _Z11matrix_multiiPf(
	.param .u32 _Z11matrix_multiiPf_param_0,
	.param .u32 _Z11matrix_multiiPf_param_1,
	.param .u64 .ptr .align 1 _Z11matrix_multiiPf_param_2
)
{
	.reg .pred 	%p<6>;
	.reg .b32 	%r<17>;
	.reg .b32 	%f<20>;
	.reg .b64 	%rd<5>;

	ld.param.u32 	%r9, [_Z11matrix_multiiPf_param_0];
	ld.param.u32 	%r8, [_Z11matrix_multiiPf_param_1];
	ld.param.u64 	%rd2, [_Z11matrix_multiiPf_param_2];
	cvta.to.global.u64 	%rd3, %rd2;
	mov.u32 	%r10, %ctaid.x;
	mov.u32 	%r11, %ntid.x;
	mov.u32 	%r12, %tid.x;
	mad.lo.s32 	%r13, %r10, %r11, %r12;
	cvt.rn.f32.s32 	%f9, %r13;
	cvt.rn.f32.s32 	%f10, %r9;
	div.rn.f32 	%f19, %f9, %f10;
	mul.wide.s32 	%rd4, %r13, 4;
	add.s64 	%rd1, %rd3, %rd4;
	st.global.f32 	[%rd1], %f19;
	setp.lt.s32 	%p1, %r8, 1;
	@%p1 bra 	$L__BB0_8;
	and.b32  	%r1, %r8, 3;
	setp.lt.u32 	%p2, %r8, 4;
	@%p2 bra 	$L__BB0_4;
	and.b32  	%r14, %r8, 2147483644;
	neg.s32 	%r15, %r14;
$L__BB0_3:
	fma.rn.f32 	%f12, %f19, %f19, 0fBE800000;
	fma.rn.f32 	%f13, %f12, %f12, 0fBE800000;
	fma.rn.f32 	%f14, %f13, %f13, 0fBE800000;
	fma.rn.f32 	%f19, %f14, %f14, 0fBE800000;
	add.s32 	%r15, %r15, 4;
	setp.ne.s32 	%p3, %r15, 0;
	@%p3 bra 	$L__BB0_3;
$L__BB0_4:
	setp.eq.s32 	%p4, %r1, 0;
	@%p4 bra 	$L__BB0_7;
	neg.s32 	%r16, %r1;
$L__BB0_6:
	.pragma "nounroll";
	fma.rn.f32 	%f19, %f19, %f19, 0fBE800000;
	add.s32 	%r16, %r16, 1;
	setp.ne.s32 	%p5, %r16, 0;
	@%p5 bra 	$L__BB0_6;
$L__BB0_7:
	st.global.f32 	[%rd1], %f19;
$L__BB0_8:
	ret;

}


// ===== COMPILED SASS (sm_100) =====

	.target	sm_100

	.elftype	@"ET_EXEC"


//--------------------- .note.nv.tkinfo           --------------------------
	.section	.note.nv.tkinfo,"",@"SHT_NOTE"
	.sectionflags	@"SHF_NOTE_NV_TKINFO"
	.tkinfo
        /*0018*/ 	.word	0x00000002
        /*0030*/ 	.string	""
        /*0030*/ 	.string	"ptxas"
        /*0030*/ 	.string	"Cuda compilation tools, release 13.0, V13.0.88"
        /*0030*/ 	.string	"Build cuda_13.0.r13.0/compiler.36424714_0"
        /*0030*/ 	.string	"-arch sm_100 -m 64 "



//--------------------- .note.nv.cuinfo           --------------------------
	.section	.note.nv.cuinfo,"",@"SHT_NOTE"
	.sectionflags	@"SHF_NOTE_NV_CUINFO"
        /*0018*/ 	.short	0x0002
        /*001a*/ 	.short	0x0064
        /*001c*/ 	.short	0x0082
	.zero		2


//--------------------- .nv.info                  --------------------------
	.section	.nv.info,"",@"SHT_CUDA_INFO"
	.align	4


	//----- nvinfo : EIATTR_REGCOUNT
	.align		4
        /*0000*/ 	.byte	0x04, 0x2f
        /*0002*/ 	.short	(.L_1 - .L_0)
	.align		4
.L_0:
        /*0004*/ 	.word	index@(_Z11matrix_multiiPf)
        /*0008*/ 	.word	0x00000010


	//----- nvinfo : EIATTR_FRAME_SIZE
	.align		4
.L_1:
        /*000c*/ 	.byte	0x04, 0x11
        /*000e*/ 	.short	(.L_3 - .L_2)
	.align		4
.L_2:
        /*0010*/ 	.word	index@($__internal_0_$__cuda_sm3x_div_rn_noftz_f32_slowpath)
        /*0014*/ 	.word	0x00000000


	//----- nvinfo : EIATTR_FRAME_SIZE
	.align		4
.L_3:
        /*0018*/ 	.byte	0x04, 0x11
        /*001a*/ 	.short	(.L_5 - .L_4)
	.align		4
.L_4:
        /*001c*/ 	.word	index@(_Z11matrix_multiiPf)
        /*0020*/ 	.word	0x00000000


	//----- nvinfo : EIATTR_MIN_STACK_SIZE
	.align		4
.L_5:
        /*0024*/ 	.byte	0x04, 0x12
        /*0026*/ 	.short	(.L_7 - .L_6)
	.align		4
.L_6:
        /*0028*/ 	.word	index@(_Z11matrix_multiiPf)
        /*002c*/ 	.word	0x00000000
.L_7:


//--------------------- .nv.compat                --------------------------
	.section	.nv.compat,"",@"SHT_CUDA_COMPAT_INFO"
	.align	4
        /*0000*/ 	.byte	0x02, 0x09, 0x00, 0x00, 0x02, 0x02, 0x01, 0x00, 0x02, 0x05, 0x05, 0x00, 0x03, 0x07, 0x01, 0x01
        /*0010*/ 	.byte	0x02, 0x03, 0x00, 0x00, 0x02, 0x06, 0x01, 0x00, 0x04, 0x0b, 0x08, 0x00, 0x01, 0x00, 0x00, 0x00
        /*0020*/ 	.byte	0x00, 0x00, 0x00, 0x00


//--------------------- .nv.info._Z11matrix_multiiPf --------------------------
	.section	.nv.info._Z11matrix_multiiPf,"",@"SHT_CUDA_INFO"
	.sectionflags	@""
	.align	4


	//----- nvinfo : EIATTR_CUDA_API_VERSION
	.align		4
        /*0000*/ 	.byte	0x04, 0x37
        /*0002*/ 	.short	(.L_9 - .L_8)
.L_8:
        /*0004*/ 	.word	0x00000082


	//----- nvinfo : EIATTR_KPARAM_INFO
	.align		4
.L_9:
        /*0008*/ 	.byte	0x04, 0x17
        /*000a*/ 	.short	(.L_11 - .L_10)
.L_10:
        /*000c*/ 	.word	0x00000000
        /*0010*/ 	.short	0x0002
        /*0012*/ 	.short	0x0008
        /*0014*/ 	.byte	0x00, 0xf5, 0x21, 0x00


	//----- nvinfo : EIATTR_KPARAM_INFO
	.align		4
.L_11:
        /*0018*/ 	.byte	0x04, 0x17
        /*001a*/ 	.short	(.L_13 - .L_12)
.L_12:
        /*001c*/ 	.word	0x00000000
        /*0020*/ 	.short	0x0001
        /*0022*/ 	.short	0x0004
        /*0024*/ 	.byte	0x00, 0xf0, 0x11, 0x00


	//----- nvinfo : EIATTR_KPARAM_INFO
	.align		4
.L_13:
        /*0028*/ 	.byte	0x04, 0x17
        /*002a*/ 	.short	(.L_15 - .L_14)
.L_14:
        /*002c*/ 	.word	0x00000000
        /*0030*/ 	.short	0x0000
        /*0032*/ 	.short	0x0000
        /*0034*/ 	.byte	0x00, 0xf0, 0x11, 0x00


	//----- nvinfo : EIATTR_SPARSE_MMA_MASK
	.align		4
.L_15:
        /*0038*/ 	.byte	0x03, 0x50
        /*003a*/ 	.short	0x0000


	//----- nvinfo : EIATTR_MAXREG_COUNT
	.align		4
        /*003c*/ 	.byte	0x03, 0x1b
        /*003e*/ 	.short	0x00ff


	//----- nvinfo : EIATTR_MERCURY_ISA_VERSION
	.align		4
        /*0040*/ 	.byte	0x03, 0x5f
        /*0042*/ 	.short	0x0101


	//----- nvinfo : EIATTR_VRC_CTA_INIT_COUNT
	.align		4
        /*0044*/ 	.byte	0x02, 0x4a
	.zero		1
	.zero		1


	//----- nvinfo : EIATTR_EXIT_INSTR_OFFSETS
	.align		4
        /*0048*/ 	.byte	0x04, 0x1c
        /*004a*/ 	.short	(.L_17 - .L_16)


	//   ....[0]....
.L_16:
        /*004c*/ 	.word	0x000001b0


	//   ....[1]....
        /*0050*/ 	.word	0x00000590


	//----- nvinfo : EIATTR_CRS_STACK_SIZE
	.align		4
.L_17:
        /*0054*/ 	.byte	0x04, 0x1e
        /*0056*/ 	.short	(.L_19 - .L_18)
.L_18:
        /*0058*/ 	.word	0x00000000


	//----- nvinfo : EIATTR_CBANK_PARAM_SIZE
	.align		4
.L_19:
        /*005c*/ 	.byte	0x03, 0x19
        /*005e*/ 	.short	0x0010


	//----- nvinfo : EIATTR_PARAM_CBANK
	.align		4
        /*0060*/ 	.byte	0x04, 0x0a
        /*0062*/ 	.short	(.L_21 - .L_20)
	.align		4
.L_20:
        /*0064*/ 	.word	index@(.nv.constant0._Z11matrix_multiiPf)
        /*0068*/ 	.short	0x0380
        /*006a*/ 	.short	0x0010


	//----- nvinfo : EIATTR_SW_WAR
	.align		4
.L_21:
        /*006c*/ 	.byte	0x04, 0x36
        /*006e*/ 	.short	(.L_23 - .L_22)
.L_22:
        /*0070*/ 	.word	0x00000008
.L_23:


//--------------------- .nv.callgraph             --------------------------
	.section	.nv.callgraph,"",@"SHT_CUDA_CALLGRAPH"
	.align	4
	.sectionentsize	8
	.align		4
        /*0000*/ 	.word	0x00000000
	.align		4
        /*0004*/ 	.word	0xffffffff
	.align		4
        /*0008*/ 	.word	0x00000000
	.align		4
        /*000c*/ 	.word	0xfffffffe
	.align		4
        /*0010*/ 	.word	0x00000000
	.align		4
        /*0014*/ 	.word	0xfffffffd
	.align		4
        /*0018*/ 	.word	0x00000000
	.align		4
        /*001c*/ 	.word	0xfffffffc


//--------------------- .text._Z11matrix_multiiPf --------------------------
	.section	.text._Z11matrix_multiiPf,"ax",@progbits
	.align	128
        .global         _Z11matrix_multiiPf
        .type           _Z11matrix_multiiPf,@function
        .size           _Z11matrix_multiiPf,(.L_x_21 - _Z11matrix_multiiPf)
        .other          _Z11matrix_multiiPf,@"STO_CUDA_ENTRY STV_DEFAULT"
_Z11matrix_multiiPf:
.text._Z11matrix_multiiPf:
[----:B------:R-:W-:Y:S01]  /*0000*/  LDC R1, c[0x0][0x37c] ;  /* 0x0000df00ff017b82 */ /* 0x000fe20000000800 */
[----:B------:R-:W0:Y:S01]  /*0010*/  S2R R5, SR_TID.X ;  /* 0x0000000000057919 */ /* 0x000e220000002100 */
[----:B------:R-:W1:Y:S06]  /*0020*/  LDCU UR5, c[0x0][0x380] ;  /* 0x00007000ff0577ac */ /* 0x000e6c0008000800 */
[----:B------:R-:W0:Y:S01]  /*0030*/  S2UR UR4, SR_CTAID.X ;  /* 0x00000000000479c3 */ /* 0x000e220000002500 */
[----:B------:R-:W-:Y:S07]  /*0040*/  BSSY.RECONVERGENT B0, `(.L_x_0) ;  /* 0x0000011000007945 */ /* 0x000fee0003800200 */
[----:B------:R-:W0:Y:S01]  /*0050*/  LDC R2, c[0x0][0x360] ;  /* 0x0000d800ff027b82 */ /* 0x000e220000000800 */
[----:B-1----:R-:W-:-:S04]  /*0060*/  I2FP.F32.S32 R3, UR5 ;  /* 0x0000000500037c45 */ /* 0x002fc80008201400 */
[----:B------:R-:W1:Y:S01]  /*0070*/  MUFU.RCP R4, R3 ;  /* 0x0000000300047308 */ /* 0x000e620000001000 */
[----:B0-----:R-:W-:Y:S01]  /*0080*/  IMAD R2, R2, UR4, R5 ;  /* 0x0000000402027c24 */ /* 0x001fe2000f8e0205 */
[----:B------:R-:W0:Y:S04]  /*0090*/  LDCU.64 UR4, c[0x0][0x358] ;  /* 0x00006b00ff0477ac */ /* 0x000e280008000a00 */
[----:B------:R-:W-:Y:S01]  /*00a0*/  I2FP.F32.S32 R0, R2 ;  /* 0x0000000200007245 */ /* 0x000fe20000201400 */
[----:B-1----:R-:W-:-:S03]  /*00b0*/  FFMA R5, -R3, R4, 1 ;  /* 0x3f80000003057423 */ /* 0x002fc60000000104 */
[----:B------:R-:W1:Y:S01]  /*00c0*/  FCHK P0, R0, R3 ;  /* 0x0000000300007302 */ /* 0x000e620000000000 */
[----:B------:R-:W-:-:S04]  /*00d0*/  FFMA R5, R4, R5, R4 ;  /* 0x0000000504057223 */ /* 0x000fc80000000004 */
[----:B------:R-:W-:-:S04]  /*00e0*/  FFMA R4, R0, R5, RZ ;  /* 0x0000000500047223 */ /* 0x000fc800000000ff */
[----:B------:R-:W-:-:S04]  /*00f0*/  FFMA R6, -R3, R4, R0 ;  /* 0x0000000403067223 */ /* 0x000fc80000000100 */
[----:B------:R-:W-:Y:S01]  /*0100*/  FFMA R7, R5, R6, R4 ;  /* 0x0000000605077223 */ /* 0x000fe20000000004 */
[----:B01----:R-:W-:Y:S06]  /*0110*/  @!P0 BRA `(.L_x_1) ;  /* 0x00000000000c8947 */ /* 0x003fec0003800000 */
[----:B------:R-:W-:-:S07]  /*0120*/  MOV R4, 0x140 ;  /* 0x0000014000047802 */ /* 0x000fce0000000f00 */
[----:B------:R-:W-:Y:S05]  /*0130*/  CALL.REL.NOINC `($__internal_0_$__cuda_sm3x_div_rn_noftz_f32_slowpath) ;  /* 0x0000000400187944 */ /* 0x000fea0003c00000 */
[----:B------:R-:W-:-:S07]  /*0140*/  IMAD.MOV.U32 R7, RZ, RZ, R0 ;  /* 0x000000ffff077224 */ /* 0x000fce00078e0000 */
.L_x_1:
[----:B------:R-:W-:Y:S05]  /*0150*/  BSYNC.RECONVERGENT B0 ;  /* 0x0000000000007941 */ /* 0x000fea0003800200 */
.L_x_0:
[----:B------:R-:W0:Y:S08]  /*0160*/  LDC R6, c[0x0][0x384] ;  /* 0x0000e100ff067b82 */ /* 0x000e300000000800 */
[----:B------:R-:W1:Y:S01]  /*0170*/  LDC.64 R4, c[0x0][0x388] ;  /* 0x0000e200ff047b82 */ /* 0x000e620000000a00 */
[----:B0-----:R-:W-:Y:S01]  /*0180*/  ISETP.GE.AND P0, PT, R6, 0x1, PT ;  /* 0x000000010600780c */ /* 0x001fe20003f06270 */
[----:B-1----:R-:W-:-:S05]  /*0190*/  IMAD.WIDE R2, R2, 0x4, R4 ;  /* 0x0000000402027825 */ /* 0x002fca00078e0204 */
[----:B------:R0:W-:Y:S07]  /*01a0*/  STG.E desc[UR4][R2.64], R7 ;  /* 0x0000000702007986 */ /* 0x0001ee000c101904 */
[----:B------:R-:W-:Y:S05]  /*01b0*/  @!P0 EXIT ;  /* 0x000000000000894d */ /* 0x000fea0003800000 */
[C---:B------:R-:W-:Y:S02]  /*01c0*/  ISETP.GE.U32.AND P0, PT, R6.reuse, 0x4, PT ;  /* 0x000000040600780c */ /* 0x040fe40003f06070 */
[----:B------:R-:W-:-:S11]  /*01d0*/  LOP3.LUT R0, R6, 0x3, RZ, 0xc0, !PT ;  /* 0x0000000306007812 */ /* 0x000fd600078ec0ff */
[----:B------:R-:W-:Y:S05]  /*01e0*/  @!P0 BRA `(.L_x_2) ;  /* 0x0000000000c88947 */ /* 0x000fea0003800000 */
[----:B------:R-:W-:-:S05]  /*01f0*/  LOP3.LUT R4, R6, 0x7ffffffc, RZ, 0xc0, !PT ;  /* 0x7ffffffc06047812 */ /* 0x000fca00078ec0ff */
[----:B------:R-:W-:-:S05]  /*0200*/  IMAD.MOV R4, RZ, RZ, -R4 ;  /* 0x000000ffff047224 */ /* 0x000fca00078e0a04 */
[----:B------:R-:W-:-:S13]  /*0210*/  ISETP.GE.AND P0, PT, R4, RZ, PT ;  /* 0x000000ff0400720c */ /* 0x000fda0003f06270 */
[----:B------:R-:W-:Y:S05]  /*0220*/  @P0 BRA `(.L_x_3) ;  /* 0x00000000009c0947 */ /* 0x000fea0003800000 */
[----:B------:R-:W-:Y:S01]  /*0230*/  IMAD.MOV R5, RZ, RZ, -R4 ;  /* 0x000000ffff057224 */ /* 0x000fe200078e0a04 */
[----:B------:R-:W-:-:S04]  /*0240*/  PLOP3.LUT P0, PT, PT, PT, PT, 0x80, 0x8 ;  /* 0x000000000008781c */ /* 0x000fc80003f0f070 */
[----:B------:R-:W-:-:S13]  /*0250*/  ISETP.GT.AND P1, PT, R5, 0xc, PT ;  /* 0x0000000c0500780c */ /* 0x000fda0003f24270 */
[----:B------:R-:W-:Y:S05]  /*0260*/  @!P1 BRA `(.L_x_4) ;  /* 0x0000000000509947 */ /* 0x000fea0003800000 */
[----:B------:R-:W-:-:S13]  /*0270*/  PLOP3.LUT P0, PT, PT, PT, PT, 0x8, 0x80 ;  /* 0x000000000080781c */ /* 0x000fda0003f0e170 */
.L_x_5:
[----:B0-----:R-:W-:Y:S01]  /*0280*/  FFMA R7, R7, R7, -0.25 ;  /* 0xbe80000007077423 */ /* 0x001fe20000000007 */
[----:B------:R-:W-:-:S03]  /*0290*/  IADD3 R4, PT, PT, R4, 0x10, RZ ;  /* 0x0000001004047810 */ /* 0x000fc60007ffe0ff */
[----:B------:R-:W-:Y:S01]  /*02a0*/  FFMA R7, R7, R7, -0.25 ;  /* 0xbe80000007077423 */ /* 0x000fe20000000007 */
[----:B------:R-:W-:-:S03]  /*02b0*/  ISETP.GE.AND P1, PT, R4, -0xc, PT ;  /* 0xfffffff40400780c */ /* 0x000fc60003f26270 */
[----:B------:R-:W-:-:S04]  /*02c0*/  FFMA R7, R7, R7, -0.25 ;  /* 0xbe80000007077423 */ /* 0x000fc80000000007 */
        /* <DEDUP_REMOVED lines=12> */
[----:B------:R-:W-:Y:S01]  /*0390*/  FFMA R7, R7, R7, -0.25 ;  /* 0xbe80000007077423 */ /* 0x000fe20000000007 */
[----:B------:R-:W-:Y:S06]  /*03a0*/  @!P1 BRA `(.L_x_5) ;  /* 0xfffffffc00b49947 */ /* 0x000fec000383ffff */
.L_x_4:
[----:B------:R-:W-:-:S05]  /*03b0*/  IMAD.MOV R5, RZ, RZ, -R4 ;  /* 0x000000ffff057224 */ /* 0x000fca00078e0a04 */
[----:B------:R-:W-:-:S13]  /*03c0*/  ISETP.GT.AND P1, PT, R5, 0x4, PT ;  /* 0x000000040500780c */ /* 0x000fda0003f24270 */
[----:B------:R-:W-:Y:S05]  /*03d0*/  @!P1 BRA `(.L_x_6) ;  /* 0x0000000000289947 */ /* 0x000fea0003800000 */
[----:B0-----:R-:W-:Y:S01]  /*03e0*/  FFMA R7, R7, R7, -0.25 ;  /* 0xbe80000007077423 */ /* 0x001fe20000000007 */
[----:B------:R-:W-:Y:S01]  /*03f0*/  PLOP3.LUT P0, PT, PT, PT, PT, 0x8, 0x80 ;  /* 0x000000000080781c */ /* 0x000fe20003f0e170 */
[----:B------:R-:W-:Y:S02]  /*0400*/  VIADD R4, R4, 0x8 ;  /* 0x0000000804047836 */ /* 0x000fe40000000000 */
[----:B------:R-:W-:-:S04]  /*0410*/  FFMA R7, R7, R7, -0.25 ;  /* 0xbe80000007077423 */ /* 0x000fc80000000007 */
[----:B------:R-:W-:-:S04]  /*0420*/  FFMA R7, R7, R7, -0.25 ;  /* 0xbe80000007077423 */ /* 0x000fc80000000007 */
[----:B------:R-:W-:-:S04]  /*0430*/  FFMA R7, R7, R7, -0.25 ;  /* 0xbe80000007077423 */ /* 0x000fc80000000007 */
[----:B------:R-:W-:-:S04]  /*0440*/  FFMA R7, R7, R7, -0.25 ;  /* 0xbe80000007077423 */ /* 0x000fc80000000007 */
[----:B------:R-:W-:-:S04]  /*0450*/  FFMA R7, R7, R7, -0.25 ;  /* 0xbe80000007077423 */ /* 0x000fc80000000007 */
[----:B------:R-:W-:-:S04]  /*0460*/  FFMA R7, R7, R7, -0.25 ;  /* 0xbe80000007077423 */ /* 0x000fc80000000007 */
[----:B------:R-:W-:-:S07]  /*0470*/  FFMA R7, R7, R7, -0.25 ;  /* 0xbe80000007077423 */ /* 0x000fce0000000007 */
.L_x_6:
[----:B------:R-:W-:-:S13]  /*0480*/  ISETP.NE.OR P0, PT, R4, RZ, P0 ;  /* 0x000000ff0400720c */ /* 0x000fda0000705670 */
[----:B------:R-:W-:Y:S05]  /*0490*/  @!P0 BRA `(.L_x_2) ;  /* 0x00000000001c8947 */ /* 0x000fea0003800000 */
.L_x_3:
[----:B------:R-:W-:Y:S02]  /*04a0*/  VIADD R4, R4, 0x4 ;  /* 0x0000000404047836 */ /* 0x000fe40000000000 */
[----:B0-----:R-:W-:-:S03]  /*04b0*/  FFMA R7, R7, R7, -0.25 ;  /* 0xbe80000007077423 */ /* 0x001fc60000000007 */
[----:B------:R-:W-:Y:S01]  /*04c0*/  ISETP.NE.AND P0, PT, R4, RZ, PT ;  /* 0x000000ff0400720c */ /* 0x000fe20003f05270 */
[----:B------:R-:W-:-:S04]  /*04d0*/  FFMA R7, R7, R7, -0.25 ;  /* 0xbe80000007077423 */ /* 0x000fc80000000007 */
[----:B------:R-:W-:-:S04]  /*04e0*/  FFMA R7, R7, R7, -0.25 ;  /* 0xbe80000007077423 */ /* 0x000fc80000000007 */
[----:B------:R-:W-:-:S04]  /*04f0*/  FFMA R7, R7, R7, -0.25 ;  /* 0xbe80000007077423 */ /* 0x000fc80000000007 */
[----:B------:R-:W-:Y:S05]  /*0500*/  @P0 BRA `(.L_x_3) ;  /* 0xfffffffc00e40947 */ /* 0x000fea000383ffff */
.L_x_2:
[----:B------:R-:W-:-:S13]  /*0510*/  ISETP.NE.AND P0, PT, R0, RZ, PT ;  /* 0x000000ff0000720c */ /* 0x000fda0003f05270 */
[----:B------:R-:W-:Y:S05]  /*0520*/  @!P0 BRA `(.L_x_7) ;  /* 0x0000000000148947 */ /* 0x000fea0003800000 */
[----:B------:R-:W-:-:S07]  /*0530*/  IADD3 R0, PT, PT, -R0, RZ, RZ ;  /* 0x000000ff00007210 */ /* 0x000fce0007ffe1ff */
.L_x_8:
[----:B------:R-:W-:Y:S02]  /*0540*/  VIADD R0, R0, 0x1 ;  /* 0x0000000100007836 */ /* 0x000fe40000000000 */
[----:B0-----:R-:W-:-:S03]  /*0550*/  FFMA R7, R7, R7, -0.25 ;  /* 0xbe80000007077423 */ /* 0x001fc60000000007 */
[----:B------:R-:W-:-:S13]  /*0560*/  ISETP.NE.AND P0, PT, R0, RZ, PT ;  /* 0x000000ff0000720c */ /* 0x000fda0003f05270 */
[----:B------:R-:W-:Y:S05]  /*0570*/  @P0 BRA `(.L_x_8) ;  /* 0xfffffffc00f00947 */ /* 0x000fea000383ffff */
.L_x_7:
[----:B------:R-:W-:Y:S01]  /*0580*/  STG.E desc[UR4][R2.64], R7 ;  /* 0x0000000702007986 */ /* 0x000fe2000c101904 */
[----:B------:R-:W-:Y:S05]  /*0590*/  EXIT ;  /* 0x000000000000794d */ /* 0x000fea0003800000 */
        .weak           $__internal_0_$__cuda_sm3x_div_rn_noftz_f32_slowpath
        .type           $__internal_0_$__cuda_sm3x_div_rn_noftz_f32_slowpath,@function
        .size           $__internal_0_$__cuda_sm3x_div_rn_noftz_f32_slowpath,(.L_x_21 - $__internal_0_$__cuda_sm3x_div_rn_noftz_f32_slowpath)
$__internal_0_$__cuda_sm3x_div_rn_noftz_f32_slowpath:
[--C-:B------:R-:W-:Y:S01]  /*05a0*/  SHF.R.U32.HI R6, RZ, 0x17, R3.reuse ;  /* 0x00000017ff067819 */ /* 0x100fe20000011603 */
[----:B------:R-:W-:Y:S01]  /*05b0*/  BSSY.RECONVERGENT B1, `(.L_x_9) ;  /* 0x0000064000017945 */ /* 0x000fe20003800200 */
[----:B------:R-:W-:Y:S01]  /*05c0*/  SHF.R.U32.HI R5, RZ, 0x17, R0 ;  /* 0x00000017ff057819 */ /* 0x000fe20000011600 */
[----:B------:R-:W-:Y:S01]  /*05d0*/  IMAD.MOV.U32 R8, RZ, RZ, R3 ;  /* 0x000000ffff087224 */ /* 0x000fe200078e0003 */
[----:B------:R-:W-:Y:S02]  /*05e0*/  LOP3.LUT R6, R6, 0xff, RZ, 0xc0, !PT ;  /* 0x000000ff06067812 */ /* 0x000fe400078ec0ff */
[----:B------:R-:W-:Y:S02]  /*05f0*/  LOP3.LUT R5, R5, 0xff, RZ, 0xc0, !PT ;  /* 0x000000ff05057812 */ /* 0x000fe400078ec0ff */
[----:B------:R-:W-:Y:S01]  /*0600*/  MOV R7, R0 ;  /* 0x0000000000077202 */ /* 0x000fe20000000f00 */
[----:B------:R-:W-:Y:S02]  /*0610*/  VIADD R11, R6, 0xffffffff ;  /* 0xffffffff060b7836 */ /* 0x000fe40000000000 */
[----:B------:R-:W-:-:S03]  /*0620*/  VIADD R10, R5, 0xffffffff ;  /* 0xffffffff050a7836 */ /* 0x000fc60000000000 */
[----:B------:R-:W-:-:S04]  /*0630*/  ISETP.GT.U32.AND P0, PT, R11, 0xfd, PT ;  /* 0x000000fd0b00780c */ /* 0x000fc80003f04070 */
[----:B------:R-:W-:-:S13]  /*0640*/  ISETP.GT.U32.OR P0, PT, R10, 0xfd, P0 ;  /* 0x000000fd0a00780c */ /* 0x000fda0000704470 */
[----:B------:R-:W-:Y:S01]  /*0650*/  @!P0 IMAD.MOV.U32 R9, RZ, RZ, RZ ;  /* 0x000000ffff098224 */ /* 0x000fe200078e00ff */
[----:B------:R-:W-:Y:S06]  /*0660*/  @!P0 BRA `(.L_x_10) ;  /* 0x00000000005c8947 */ /* 0x000fec0003800000 */
[----:B------:R-:W-:Y:S02]  /*0670*/  FSETP.GTU.FTZ.AND P0, PT, |R0|, +INF , PT ;  /* 0x7f8000000000780b */ /* 0x000fe40003f1c200 */
[----:B------:R-:W-:-:S04]  /*0680*/  FSETP.GTU.FTZ.AND P1, PT, |R3|, +INF , PT ;  /* 0x7f8000000300780b */ /* 0x000fc80003f3c200 */
[----:B------:R-:W-:-:S13]  /*0690*/  PLOP3.LUT P0, PT, P0, P1, PT, 0xf8, 0x8f ;  /* 0x00000000008f781c */ /* 0x000fda0000703f70 */
[----:B------:R-:W-:Y:S05]  /*06a0*/  @P0 BRA `(.L_x_11) ;  /* 0x00000004004c0947 */ /* 0x000fea0003800000 */
[----:B------:R-:W-:-:S13]  /*06b0*/  LOP3.LUT P0, RZ, R8, 0x7fffffff, R7, 0xc8, !PT ;  /* 0x7fffffff08ff7812 */ /* 0x000fda000780c807 */
[----:B------:R-:W-:Y:S05]  /*06c0*/  @!P0 BRA `(.L_x_12) ;  /* 0x00000004003c8947 */ /* 0x000fea0003800000 */
[C---:B------:R-:W-:Y:S02]  /*06d0*/  FSETP.NEU.FTZ.AND P2, PT, |R0|.reuse, +INF , PT ;  /* 0x7f8000000000780b */ /* 0x040fe40003f5d200 */
[----:B------:R-:W-:Y:S02]  /*06e0*/  FSETP.NEU.FTZ.AND P1, PT, |R3|, +INF , PT ;  /* 0x7f8000000300780b */ /* 0x000fe40003f3d200 */
[----:B------:R-:W-:-:S11]  /*06f0*/  FSETP.NEU.FTZ.AND P0, PT, |R0|, +INF , PT ;  /* 0x7f8000000000780b */ /* 0x000fd60003f1d200 */
[----:B------:R-:W-:Y:S05]  /*0700*/  @!P1 BRA !P2, `(.L_x_12) ;  /* 0x00000004002c9947 */ /* 0x000fea0005000000 */
[----:B------:R-:W-:-:S04]  /*0710*/  LOP3.LUT P2, RZ, R7, 0x7fffffff, RZ, 0xc0, !PT ;  /* 0x7fffffff07ff7812 */ /* 0x000fc8000784c0ff */
[----:B------:R-:W-:-:S13]  /*0720*/  PLOP3.LUT P1, PT, P1, P2, PT, 0x2f, 0xf2 ;  /* 0x0000000000f2781c */ /* 0x000fda0000f24577 */
[----:B------:R-:W-:Y:S05]  /*0730*/  @P1 BRA `(.L_x_13) ;  /* 0x0000000400181947 */ /* 0x000fea0003800000 */
[----:B------:R-:W-:-:S04]  /*0740*/  LOP3.LUT P1, RZ, R8, 0x7fffffff, RZ, 0xc0, !PT ;  /* 0x7fffffff08ff7812 */ /* 0x000fc8000782c0ff */
[----:B------:R-:W-:-:S13]  /*0750*/  PLOP3.LUT P0, PT, P0, P1, PT, 0x2f, 0xf2 ;  /* 0x0000000000f2781c */ /* 0x000fda0000702577 */
[----:B------:R-:W-:Y:S05]  /*0760*/  @P0 BRA `(.L_x_14) ;  /* 0x0000000400000947 */ /* 0x000fea0003800000 */
[----:B------:R-:W-:Y:S02]  /*0770*/  ISETP.GE.AND P0, PT, R10, RZ, PT ;  /* 0x000000ff0a00720c */ /* 0x000fe40003f06270 */
[----:B------:R-:W-:-:S11]  /*0780*/  ISETP.GE.AND P1, PT, R11, RZ, PT ;  /* 0x000000ff0b00720c */ /* 0x000fd60003f26270 */
[----:B------:R-:W-:Y:S01]  /*0790*/  @P0 IMAD.MOV.U32 R9, RZ, RZ, RZ ;  /* 0x000000ffff090224 */ /* 0x000fe200078e00ff */
[----:B------:R-:W-:Y:S01]  /*07a0*/  @!P0 MOV R9, 0xffffffc0 ;  /* 0xffffffc000098802 */ /* 0x000fe20000000f00 */
[----:B------:R-:W-:Y:S01]  /*07b0*/  @!P0 FFMA R7, R0, 1.84467440737095516160e+19, RZ ;  /* 0x5f80000000078823 */ /* 0x000fe200000000ff */
[----:B------:R-:W-:-:S03]  /*07c0*/  @!P1 FFMA R8, R3, 1.84467440737095516160e+19, RZ ;  /* 0x5f80000003089823 */ /* 0x000fc600000000ff */
[----:B------:R-:W-:-:S07]  /*07d0*/  @!P1 VIADD R9, R9, 0x40 ;  /* 0x0000004009099836 */ /* 0x000fce0000000000 */
.L_x_10:
[----:B------:R-:W-:Y:S01]  /*07e0*/  LEA R3, R6, 0xc0800000, 0x17 ;  /* 0xc080000006037811 */ /* 0x000fe200078eb8ff */
[----:B------:R-:W-:Y:S01]  /*07f0*/  VIADD R5, R5, 0xffffff81 ;  /* 0xffffff8105057836 */ /* 0x000fe20000000000 */
[----:B------:R-:W-:Y:S03]  /*0800*/  BSSY.RECONVERGENT B2, `(.L_x_15) ;  /* 0x0000035000027945 */ /* 0x000fe60003800200 */
[----:B------:R-:W-:Y:S01]  /*0810*/  IMAD.IADD R3, R8, 0x1, -R3 ;  /* 0x0000000108037824 */ /* 0x000fe200078e0a03 */
[C---:B------:R-:W-:Y:S01]  /*0820*/  IADD3 R6, PT, PT, R5.reuse, 0x7f, -R6 ;  /* 0x0000007f05067810 */ /* 0x040fe20007ffe806 */
[----:B------:R-:W-:Y:S02]  /*0830*/  IMAD R0, R5, -0x800000, R7 ;  /* 0xff80000005007824 */ /* 0x000fe400078e0207 */
[----:B------:R-:W0:Y:S01]  /*0840*/  MUFU.RCP R8, R3 ;  /* 0x0000000300087308 */ /* 0x000e220000001000 */
[----:B------:R-:W-:Y:S01]  /*0850*/  FADD.FTZ R11, -R3, -RZ ;  /* 0x800000ff030b7221 */ /* 0x000fe20000010100 */
[----:B------:R-:W-:-:S03]  /*0860*/  IADD3 R6, PT, PT, R6, R9, RZ ;  /* 0x0000000906067210 */ /* 0x000fc60007ffe0ff */
[----:B0-----:R-:W-:-:S04]  /*0870*/  FFMA R13, R8, R11, 1 ;  /* 0x3f800000080d7423 */ /* 0x001fc8000000000b */
[----:B------:R-:W-:-:S04]  /*0880*/  FFMA R10, R8, R13, R8 ;  /* 0x0000000d080a7223 */ /* 0x000fc80000000008 */
[----:B------:R-:W-:-:S04]  /*0890*/  FFMA R7, R0, R10, RZ ;  /* 0x0000000a00077223 */ /* 0x000fc800000000ff */
[----:B------:R-:W-:-:S04]  /*08a0*/  FFMA R8, R11, R7, R0 ;  /* 0x000000070b087223 */ /* 0x000fc80000000000 */
[----:B------:R-:W-:-:S04]  /*08b0*/  FFMA R7, R10, R8, R7 ;  /* 0x000000080a077223 */ /* 0x000fc80000000007 */
[----:B------:R-:W-:-:S04]  /*08c0*/  FFMA R8, R11, R7, R0 ;  /* 0x000000070b087223 */ /* 0x000fc80000000000 */
[----:B------:R-:W-:-:S05]  /*08d0*/  FFMA R0, R10, R8, R7 ;  /* 0x000000080a007223 */ /* 0x000fca0000000007 */
[----:B------:R-:W-:-:S04]  /*08e0*/  SHF.R.U32.HI R3, RZ, 0x17, R0 ;  /* 0x00000017ff037819 */ /* 0x000fc80000011600 */
[----:B------:R-:W-:-:S05]  /*08f0*/  LOP3.LUT R3, R3, 0xff, RZ, 0xc0, !PT ;  /* 0x000000ff03037812 */ /* 0x000fca00078ec0ff */
[----:B------:R-:W-:-:S04]  /*0900*/  IMAD.IADD R9, R3, 0x1, R6 ;  /* 0x0000000103097824 */ /* 0x000fc800078e0206 */
[----:B------:R-:W-:-:S05]  /*0910*/  VIADD R3, R9, 0xffffffff ;  /* 0xffffffff09037836 */ /* 0x000fca0000000000 */
[----:B------:R-:W-:-:S13]  /*0920*/  ISETP.GE.U32.AND P0, PT, R3, 0xfe, PT ;  /* 0x000000fe0300780c */ /* 0x000fda0003f06070 */
[----:B------:R-:W-:Y:S05]  /*0930*/  @!P0 BRA `(.L_x_16) ;  /* 0x0000000000808947 */ /* 0x000fea0003800000 */
[----:B------:R-:W-:-:S13]  /*0940*/  ISETP.GT.AND P0, PT, R9, 0xfe, PT ;  /* 0x000000fe0900780c */ /* 0x000fda0003f04270 */
[----:B------:R-:W-:Y:S05]  /*0950*/  @P0 BRA `(.L_x_17) ;  /* 0x00000000006c0947 */ /* 0x000fea0003800000 */
[----:B------:R-:W-:-:S13]  /*0960*/  ISETP.GE.AND P0, PT, R9, 0x1, PT ;  /* 0x000000010900780c */ /* 0x000fda0003f06270 */
[----:B------:R-:W-:Y:S05]  /*0970*/  @P0 BRA `(.L_x_18) ;  /* 0x0000000000740947 */ /* 0x000fea0003800000 */
[----:B------:R-:W-:Y:S02]  /*0980*/  ISETP.GE.AND P0, PT, R9, -0x18, PT ;  /* 0xffffffe80900780c */ /* 0x000fe40003f06270 */
[----:B------:R-:W-:-:S11]  /*0990*/  LOP3.LUT R0, R0, 0x80000000, RZ, 0xc0, !PT ;  /* 0x8000000000007812 */ /* 0x000fd600078ec0ff */
[----:B------:R-:W-:Y:S05]  /*09a0*/  @!P0 BRA `(.L_x_18) ;  /* 0x0000000000688947 */ /* 0x000fea0003800000 */
[CCC-:B------:R-:W-:Y:S01]  /*09b0*/  FFMA.RZ R3, R10.reuse, R8.reuse, R7.reuse ;  /* 0x000000080a037223 */ /* 0x1c0fe2000000c007 */
[CCC-:B------:R-:W-:Y:S01]  /*09c0*/  FFMA.RM R6, R10.reuse, R8.reuse, R7.reuse ;  /* 0x000000080a067223 */ /* 0x1c0fe20000004007 */
[C---:B------:R-:W-:Y:S02]  /*09d0*/  ISETP.NE.AND P2, PT, R9.reuse, RZ, PT ;  /* 0x000000ff0900720c */ /* 0x040fe40003f45270 */
[----:B------:R-:W-:Y:S02]  /*09e0*/  ISETP.NE.AND P1, PT, R9, RZ, PT ;  /* 0x000000ff0900720c */ /* 0x000fe40003f25270 */
[----:B------:R-:W-:Y:S01]  /*09f0*/  LOP3.LUT R5, R3, 0x7fffff, RZ, 0xc0, !PT ;  /* 0x007fffff03057812 */ /* 0x000fe200078ec0ff */
[----:B------:R-:W-:Y:S01]  /*0a00*/  FFMA.RP R3, R10, R8, R7 ;  /* 0x000000080a037223 */ /* 0x000fe20000008007 */
[----:B------:R-:W-:Y:S01]  /*0a10*/  IADD3 R8, PT, PT, R9, 0x20, RZ ;  /* 0x0000002009087810 */ /* 0x000fe20007ffe0ff */
[----:B------:R-:W-:Y:S01]  /*0a20*/  IMAD.MOV R7, RZ, RZ, -R9 ;  /* 0x000000ffff077224 */ /* 0x000fe200078e0a09 */
[----:B------:R-:W-:-:S02]  /*0a30*/  LOP3.LUT R5, R5, 0x800000, RZ, 0xfc, !PT ;  /* 0x0080000005057812 */ /* 0x000fc400078efcff */
[----:B------:R-:W-:Y:S02]  /*0a40*/  FSETP.NEU.FTZ.AND P0, PT, R3, R6, PT ;  /* 0x000000060300720b */ /* 0x000fe40003f1d000 */
[----:B------:R-:W-:Y:S02]  /*0a50*/  SHF.L.U32 R8, R5, R8, RZ ;  /* 0x0000000805087219 */ /* 0x000fe400000006ff */
[----:B------:R-:W-:Y:S02]  /*0a60*/  SEL R6, R7, RZ, P2 ;  /* 0x000000ff07067207 */ /* 0x000fe40001000000 */
[----:B------:R-:W-:Y:S02]  /*0a70*/  ISETP.NE.AND P1, PT, R8, RZ, P1 ;  /* 0x000000ff0800720c */ /* 0x000fe40000f25270 */
[----:B------:R-:W-:Y:S02]  /*0a80*/  SHF.R.U32.HI R6, RZ, R6, R5 ;  /* 0x00000006ff067219 */ /* 0x000fe40000011605 */
[----:B------:R-:W-:-:S02]  /*0a90*/  PLOP3.LUT P0, PT, P0, P1, PT, 0xf8, 0x8f ;  /* 0x00000000008f781c */ /* 0x000fc40000703f70 */
[----:B------:R-:W-:Y:S02]  /*0aa0*/  SHF.R.U32.HI R8, RZ, 0x1, R6 ;  /* 0x00000001ff087819 */ /* 0x000fe40000011606 */
[----:B------:R-:W-:-:S04]  /*0ab0*/  SEL R3, RZ, 0x1, !P0 ;  /* 0x00000001ff037807 */ /* 0x000fc80004000000 */
[----:B------:R-:W-:-:S04]  /*0ac0*/  LOP3.LUT R3, R3, 0x1, R8, 0xf8, !PT ;  /* 0x0000000103037812 */ /* 0x000fc800078ef808 */
[----:B------:R-:W-:-:S05]  /*0ad0*/  LOP3.LUT R3, R3, R6, RZ, 0xc0, !PT ;  /* 0x0000000603037212 */ /* 0x000fca00078ec0ff */
[----:B------:R-:W-:-:S05]  /*0ae0*/  IMAD.IADD R3, R8, 0x1, R3 ;  /* 0x0000000108037824 */ /* 0x000fca00078e0203 */
[----:B------:R-:W-:Y:S01]  /*0af0*/  LOP3.LUT R0, R3, R0, RZ, 0xfc, !PT ;  /* 0x0000000003007212 */ /* 0x000fe200078efcff */
[----:B------:R-:W-:Y:S06]  /*0b00*/  BRA `(.L_x_18) ;  /* 0x0000000000107947 */ /* 0x000fec0003800000 */
.L_x_17:
[----:B------:R-:W-:-:S04]  /*0b10*/  LOP3.LUT R0, R0, 0x80000000, RZ, 0xc0, !PT ;  /* 0x8000000000007812 */ /* 0x000fc800078ec0ff */
[----:B------:R-:W-:Y:S01]  /*0b20*/  LOP3.LUT R0, R0, 0x7f800000, RZ, 0xfc, !PT ;  /* 0x7f80000000007812 */ /* 0x000fe200078efcff */
[----:B------:R-:W-:Y:S06]  /*0b30*/  BRA `(.L_x_18) ;  /* 0x0000000000047947 */ /* 0x000fec0003800000 */
.L_x_16:
[----:B------:R-:W-:-:S07]  /*0b40*/  LEA R0, R6, R0, 0x17 ;  /* 0x0000000006007211 */ /* 0x000fce00078eb8ff */
.L_x_18:
[----:B------:R-:W-:Y:S05]  /*0b50*/  BSYNC.RECONVERGENT B2 ;  /* 0x0000000000027941 */ /* 0x000fea0003800200 */
.L_x_15:
[----:B------:R-:W-:Y:S05]  /*0b60*/  BRA `(.L_x_19) ;  /* 0x0000000000207947 */ /* 0x000fea0003800000 */
.L_x_14:
[----:B------:R-:W-:-:S04]  /*0b70*/  LOP3.LUT R0, R8, 0x80000000, R7, 0x48, !PT ;  /* 0x8000000008007812 */ /* 0x000fc800078e4807 */
[----:B------:R-:W-:Y:S01]  /*0b80*/  LOP3.LUT R0, R0, 0x7f800000, RZ, 0xfc, !PT ;  /* 0x7f80000000007812 */ /* 0x000fe200078efcff */
[----:B------:R-:W-:Y:S06]  /*0b90*/  BRA `(.L_x_19) ;  /* 0x0000000000147947 */ /* 0x000fec0003800000 */
.L_x_13:
[----:B------:R-:W-:Y:S01]  /*0ba0*/  LOP3.LUT R0, R8, 0x80000000, R7, 0x48, !PT ;  /* 0x8000000008007812 */ /* 0x000fe200078e4807 */
[----:B------:R-:W-:Y:S06]  /*0bb0*/  BRA `(.L_x_19) ;  /* 0x00000000000c7947 */ /* 0x000fec0003800000 */
.L_x_12:
[----:B------:R-:W0:Y:S01]  /*0bc0*/  MUFU.RSQ R0, -QNAN ;  /* 0xffc0000000007908 */ /* 0x000e220000001400 */
[----:B------:R-:W-:Y:S05]  /*0bd0*/  BRA `(.L_x_19) ;  /* 0x0000000000047947 */ /* 0x000fea0003800000 */
.L_x_11:
[----:B------:R-:W-:-:S07]  /*0be0*/  FADD.FTZ R0, R0, R3 ;  /* 0x0000000300007221 */ /* 0x000fce0000010000 */
.L_x_19:
[----:B------:R-:W-:Y:S05]  /*0bf0*/  BSYNC.RECONVERGENT B1 ;  /* 0x0000000000017941 */ /* 0x000fea0003800200 */
.L_x_9:
[----:B------:R-:W-:-:S04]  /*0c00*/  IMAD.MOV.U32 R5, RZ, RZ, 0x0 ;  /* 0x00000000ff057424 */ /* 0x000fc800078e00ff */
[----:B0-----:R-:W-:Y:S05]  /*0c10*/  RET.REL.NODEC R4 `(_Z11matrix_multiiPf) ;  /* 0xfffffff004f87950 */ /* 0x001fea0003c3ffff */
.L_x_20:
[----:B------:R-:W-:-:S00]  /*0c20*/  BRA `(.L_x_20) ;  /* 0xfffffffc00fc7947 */ /* 0x000fc0000383ffff */
[----:B------:R-:W-:-:S00]  /*0c30*/  NOP ;  /* 0x0000000000007918 */ /* 0x000fc00000000000 */
        /* <DEDUP_REMOVED lines=12> */
.L_x_21:


//--------------------- .nv.shared.reserved.0     --------------------------
	.section	.nv.shared.reserved.0,"aw",@nobits
	.weak		__nv_reservedSMEM_offset_0_alias
	.size		__nv_reservedSMEM_offset_0_alias, 0, 64
	.other		__nv_reservedSMEM_offset_0_alias,@"STO_CUDA_RESERVED_SHARED STV_DEFAULT"
__nv_reservedSMEM_offset_0_alias:
	.zero		0
	.zero		64


//--------------------- .nv.constant0._Z11matrix_multiiPf --------------------------
	.section	.nv.constant0._Z11matrix_multiiPf,"a",@progbits
	.sectionflags	@""
	.align	4
.nv.constant0._Z11matrix_multiiPf:
	.zero		912


//--------------------- SYMBOLS --------------------------

	.type		.nv.reservedSmem.offset0,@object
	.size		.nv.reservedSmem.offset0,0x4
